//
// Generated by NVIDIA NVVM Compiler
//
// Compiler Build ID: CL-36424714
// Cuda compilation tools, release 13.0, V13.0.88
// Based on NVVM 20.0.0
//

.version 9.0
.target sm_100
.address_size 64

	// .globl	_Z11saxpyKernelPfS_f

.visible .entry _Z11saxpyKernelPfS_f(
	.param .u64 .ptr .align 1 _Z11saxpyKernelPfS_f_param_0,
	.param .u64 .ptr .align 1 _Z11saxpyKernelPfS_f_param_1,
	.param .f32 _Z11saxpyKernelPfS_f_param_2
)
{
	.reg .b32 	%r<5>;
	.reg .b32 	%f<5>;
	.reg .b64 	%rd<8>;

	ld.param.u64 	%rd1, [_Z11saxpyKernelPfS_f_param_0];
	ld.param.u64 	%rd2, [_Z11saxpyKernelPfS_f_param_1];
	ld.param.f32 	%f1, [_Z11saxpyKernelPfS_f_param_2];
	cvta.to.global.u64 	%rd3, %rd2;
	cvta.to.global.u64 	%rd4, %rd1;
	mov.u32 	%r1, %ctaid.x;
	mov.u32 	%r2, %ntid.x;
	mov.u32 	%r3, %tid.x;
	mad.lo.s32 	%r4, %r1, %r2, %r3;
	mul.wide.s32 	%rd5, %r4, 4;
	add.s64 	%rd6, %rd4, %rd5;
	ld.global.f32 	%f2, [%rd6];
	add.s64 	%rd7, %rd3, %rd5;
	ld.global.f32 	%f3, [%rd7];
	fma.rn.f32 	%f4, %f2, %f3, %f1;
	st.global.f32 	[%rd7], %f4;
	ret;

}


// ===== COMPILED SASS (sm_100) =====

	.target	sm_100

	.elftype	@"ET_EXEC"


//--------------------- .note.nv.tkinfo           --------------------------
	.section	.note.nv.tkinfo,"",@"SHT_NOTE"
	.sectionflags	@"SHF_NOTE_NV_TKINFO"
	.tkinfo
        /*0018*/ 	.word	0x00000002
        /*0030*/ 	.string	""
        /*0030*/ 	.string	"ptxas"
        /*0030*/ 	.string	"Cuda compilation tools, release 13.0, V13.0.88"
        /*0030*/ 	.string	"Build cuda_13.0.r13.0/compiler.36424714_0"
        /*0030*/ 	.string	"-arch sm_100 -m 64 "



//--------------------- .note.nv.cuinfo           --------------------------
	.section	.note.nv.cuinfo,"",@"SHT_NOTE"
	.sectionflags	@"SHF_NOTE_NV_CUINFO"
        /*0018*/ 	.short	0x0002
        /*001a*/ 	.short	0x0064
        /*001c*/ 	.short	0x0082
	.zero		2


//--------------------- .nv.info                  --------------------------
	.section	.nv.info,"",@"SHT_CUDA_INFO"
	.align	4


	//----- nvinfo : EIATTR_REGCOUNT
	.align		4
        /*0000*/ 	.byte	0x04, 0x2f
        /*0002*/ 	.short	(.L_1 - .L_0)
	.align		4
.L_0:
        /*0004*/ 	.word	index@(_Z11saxpyKernelPfS_f)
        /*0008*/ 	.word	0x0000000a


	//----- nvinfo : EIATTR_FRAME_SIZE
	.align		4
.L_1:
        /*000c*/ 	.byte	0x04, 0x11
        /*000e*/ 	.short	(.L_3 - .L_2)
	.align		4
.L_2:
        /*0010*/ 	.word	index@(_Z11saxpyKernelPfS_f)
        /*0014*/ 	.word	0x00000000


	//----- nvinfo : EIATTR_MIN_STACK_SIZE
	.align		4
.L_3:
        /*0018*/ 	.byte	0x04, 0x12
        /*001a*/ 	.short	(.L_5 - .L_4)
	.align		4
.L_4:
        /*001c*/ 	.word	index@(_Z11saxpyKernelPfS_f)
        /*0020*/ 	.word	0x00000000
.L_5:


//--------------------- .nv.compat                --------------------------
	.section	.nv.compat,"",@"SHT_CUDA_COMPAT_INFO"
	.align	4
        /*0000*/ 	.byte	0x02, 0x09, 0x00, 0x00, 0x02, 0x02, 0x01, 0x00, 0x02, 0x05, 0x05, 0x00, 0x03, 0x07, 0x01, 0x01
        /*0010*/ 	.byte	0x02, 0x03, 0x00, 0x00, 0x02, 0x06, 0x01, 0x00, 0x04, 0x0b, 0x08, 0x00, 0x09, 0x00, 0x00, 0x00
        /*0020*/ 	.byte	0x00, 0x00, 0x00, 0x00


//--------------------- .nv.info._Z11saxpyKernelPfS_f --------------------------
	.section	.nv.info._Z11saxpyKernelPfS_f,"",@"SHT_CUDA_INFO"
	.sectionflags	@""
	.align	4


	//----- nvinfo : EIATTR_CUDA_API_VERSION
	.align		4
        /*0000*/ 	.byte	0x04, 0x37
        /*0002*/ 	.short	(.L_7 - .L_6)
.L_6:
        /*0004*/ 	.word	0x00000082


	//----- nvinfo : EIATTR_KPARAM_INFO
	.align		4
.L_7:
        /*0008*/ 	.byte	0x04, 0x17
        /*000a*/ 	.short	(.L_9 - .L_8)
.L_8:
        /*000c*/ 	.word	0x00000000
        /*0010*/ 	.short	0x0002
        /*0012*/ 	.short	0x0010
        /*0014*/ 	.byte	0x00, 0xf0, 0x11, 0x00


	//----- nvinfo : EIATTR_KPARAM_INFO
	.align		4
.L_9:
        /*0018*/ 	.byte	0x04, 0x17
        /*001a*/ 	.short	(.L_11 - .L_10)
.L_10:
        /*001c*/ 	.word	0x00000000
        /*0020*/ 	.short	0x0001
        /*0022*/ 	.short	0x0008
        /*0024*/ 	.byte	0x00, 0xf5, 0x21, 0x00


	//----- nvinfo : EIATTR_KPARAM_INFO
	.align		4
.L_11:
        /*0028*/ 	.byte	0x04, 0x17
        /*002a*/ 	.short	(.L_13 - .L_12)
.L_12:
        /*002c*/ 	.word	0x00000000
        /*0030*/ 	.short	0x0000
        /*0032*/ 	.short	0x0000
        /*0034*/ 	.byte	0x00, 0xf5, 0x21, 0x00


	//----- nvinfo : EIATTR_SPARSE_MMA_MASK
	.align		4
.L_13:
        /*0038*/ 	.byte	0x03, 0x50
        /*003a*/ 	.short	0x0000


	//----- nvinfo : EIATTR_MAXREG_COUNT
	.align		4
        /*003c*/ 	.byte	0x03, 0x1b
        /*003e*/ 	.short	0x00ff


	//----- nvinfo : EIATTR_MERCURY_ISA_VERSION
	.align		4
        /*0040*/ 	.byte	0x03, 0x5f
        /*0042*/ 	.short	0x0101


	//----- nvinfo : EIATTR_VRC_CTA_INIT_COUNT
	.align		4
        /*0044*/ 	.byte	0x02, 0x4a
	.zero		1
	.zero		1


	//----- nvinfo : EIATTR_EXIT_INSTR_OFFSETS
	.align		4
        /*0048*/ 	.byte	0x04, 0x1c
        /*004a*/ 	.short	(.L_15 - .L_14)


	//   ....[0]....
.L_14:
        /*004c*/ 	.word	0x000000f0


	//----- nvinfo : EIATTR_CBANK_PARAM_SIZE
	.align		4
.L_15:
        /*0050*/ 	.byte	0x03, 0x19
        /*0052*/ 	.short	0x0014


	//----- nvinfo : EIATTR_PARAM_CBANK
	.align		4
        /*0054*/ 	.byte	0x04, 0x0a
        /*0056*/ 	.short	(.L_17 - .L_16)
	.align		4
.L_16:
        /*0058*/ 	.word	index@(.nv.constant0._Z11saxpyKernelPfS_f)
        /*005c*/ 	.short	0x0380
        /*005e*/ 	.short	0x0014


	//----- nvinfo : EIATTR_SW_WAR
	.align		4
.L_17:
        /*0060*/ 	.byte	0x04, 0x36
        /*0062*/ 	.short	(.L_19 - .L_18)
.L_18:
        /*0064*/ 	.word	0x00000008
.L_19:


//--------------------- .nv.callgraph             --------------------------
	.section	.nv.callgraph,"",@"SHT_CUDA_CALLGRAPH"
	.align	4
	.sectionentsize	8
	.align		4
        /*0000*/ 	.word	0x00000000
	.align		4
        /*0004*/ 	.word	0xffffffff
	.align		4
        /*0008*/ 	.word	0x00000000
	.align		4
        /*000c*/ 	.word	0xfffffffe
	.align		4
        /*0010*/ 	.word	0x00000000
	.align		4
        /*0014*/ 	.word	0xfffffffd
	.align		4
        /*0018*/ 	.word	0x00000000
	.align		4
        /*001c*/ 	.word	0xfffffffc


//--------------------- .text._Z11saxpyKernelPfS_f --------------------------
	.section	.text._Z11saxpyKernelPfS_f,"ax",@progbits
	.align	128
        .global         _Z11saxpyKernelPfS_f
        .type           _Z11saxpyKernelPfS_f,@function
        .size           _Z11saxpyKernelPfS_f,(.L_x_1 - _Z11saxpyKernelPfS_f)
        .other          _Z11saxpyKernelPfS_f,@"STO_CUDA_ENTRY STV_DEFAULT"
_Z11saxpyKernelPfS_f:
.text._Z11saxpyKernelPfS_f:
[----:B------:R-:W-:Y:S01]  /*0000*/  LDC R1, c[0x0][0x37c] ;  /* 0x0000df00ff017b82 */ /* 0x000fe20000000800 */
[----:B------:R-:W0:Y:S07]  /*0010*/  S2R R0, SR_TID.X ;  /* 0x0000000000007919 */ /* 0x000e2e0000002100 */
[----:B------:R-:W0:Y:S01]  /*0020*/  S2UR UR6, SR_CTAID.X ;  /* 0x00000000000679c3 */ /* 0x000e220000002500 */
[----:B------:R-:W1:Y:S07]  /*0030*/  LDCU.64 UR4, c[0x0][0x358] ;  /* 0x00006b00ff0477ac */ /* 0x000e6e0008000a00 */
[----:B------:R-:W0:Y:S08]  /*0040*/  LDC R7, c[0x0][0x360] ;  /* 0x0000d800ff077b82 */ /* 0x000e300000000800 */
[----:B------:R-:W2:Y:S08]  /*0050*/  LDC.64 R2, c[0x0][0x380] ;  /* 0x0000e000ff027b82 */ /* 0x000eb00000000a00 */
[----:B------:R-:W3:Y:S01]  /*0060*/  LDC.64 R4, c[0x0][0x388] ;  /* 0x0000e200ff047b82 */ /* 0x000ee20000000a00 */
[----:B0-----:R-:W-:Y:S01]  /*0070*/  IMAD R7, R7, UR6, R0 ;  /* 0x0000000607077c24 */ /* 0x001fe2000f8e0200 */
[----:B------:R-:W0:Y:S03]  /*0080*/  LDCU UR6, c[0x0][0x390] ;  /* 0x00007200ff0677ac */ /* 0x000e260008000800 */
[----:B--2---:R-:W-:-:S06]  /*0090*/  IMAD.WIDE R2, R7, 0x4, R2 ;  /* 0x0000000407027825 */ /* 0x004fcc00078e0202 */
[----:B-1----:R-:W0:Y:S01]  /*00a0*/  LDG.E R2, desc[UR4][R2.64] ;  /* 0x0000000402027981 */ /* 0x002e22000c1e1900 */
[----:B---3--:R-:W-:-:S05]  /*00b0*/  IMAD.WIDE R4, R7, 0x4, R4 ;  /* 0x0000000407047825 */ /* 0x008fca00078e0204 */
[----:B------:R-:W0:Y:S02]  /*00c0*/  LDG.E R7, desc[UR4][R4.64] ;  /* 0x0000000404077981 */ /* 0x000e24000c1e1900 */
[----:B0-----:R-:W-:-:S05]  /*00d0*/  FFMA R7, R2, R7, UR6 ;  /* 0x0000000602077e23 */ /* 0x001fca0008000007 */
[----:B------:R-:W-:Y:S01]  /*00e0*/  STG.E desc[UR4][R4.64], R7 ;  /* 0x0000000704007986 */ /* 0x000fe2000c101904 */
[----:B------:R-:W-:Y:S05]  /*00f0*/  EXIT ;  /* 0x000000000000794d */ /* 0x000fea0003800000 */
.L_x_0:
[----:B------:R-:W-:-:S00]  /*0100*/  BRA `(.L_x_0) ;  /* 0xfffffffc00fc7947 */ /* 0x000fc0000383ffff */
[----:B------:R-:W-:-:S00]  /*0110*/  NOP ;  /* 0x0000000000007918 */ /* 0x000fc00000000000 */
        /* <DEDUP_REMOVED lines=14> */
.L_x_1:


//--------------------- .nv.shared.reserved.0     --------------------------
	.section	.nv.shared.reserved.0,"aw",@nobits
	.weak		__nv_reservedSMEM_offset_0_alias
	.size		__nv_reservedSMEM_offset_0_alias, 0, 64
	.other		__nv_reservedSMEM_offset_0_alias,@"STO_CUDA_RESERVED_SHARED STV_DEFAULT"
__nv_reservedSMEM_offset_0_alias:
	.zero		0
	.zero		64


//--------------------- .nv.constant0._Z11saxpyKernelPfS_f --------------------------
	.section	.nv.constant0._Z11saxpyKernelPfS_f,"a",@progbits
	.sectionflags	@""
	.align	4
.nv.constant0._Z11saxpyKernelPfS_f:
	.zero		916


//--------------------- SYMBOLS --------------------------

	.type		.nv.reservedSmem.offset0,@object
	.size		.nv.reservedSmem.offset0,0x4
